//
// Generated by NVIDIA NVVM Compiler
//
// Compiler Build ID: CL-36424714
// Cuda compilation tools, release 13.0, V13.0.88
// Based on NVVM 20.0.0
//

.version 9.0
.target sm_100
.address_size 64

	// .globl	_Z19kernel_yololayer_cuPfS_S_iiiiii

.visible .entry _Z19kernel_yololayer_cuPfS_S_iiiiii(
	.param .u64 .ptr .align 1 _Z19kernel_yololayer_cuPfS_S_iiiiii_param_0,
	.param .u64 .ptr .align 1 _Z19kernel_yololayer_cuPfS_S_iiiiii_param_1,
	.param .u64 .ptr .align 1 _Z19kernel_yololayer_cuPfS_S_iiiiii_param_2,
	.param .u32 _Z19kernel_yololayer_cuPfS_S_iiiiii_param_3,
	.param .u32 _Z19kernel_yololayer_cuPfS_S_iiiiii_param_4,
	.param .u32 _Z19kernel_yololayer_cuPfS_S_iiiiii_param_5,
	.param .u32 _Z19kernel_yololayer_cuPfS_S_iiiiii_param_6,
	.param .u32 _Z19kernel_yololayer_cuPfS_S_iiiiii_param_7,
	.param .u32 _Z19kernel_yololayer_cuPfS_S_iiiiii_param_8
)
{
	.reg .pred 	%p<41>;
	.reg .b32 	%r<137>;
	.reg .b32 	%f<109>;
	.reg .b64 	%rd<23>;
	.reg .b64 	%fd<12>;

	ld.param.u64 	%rd5, [_Z19kernel_yololayer_cuPfS_S_iiiiii_param_0];
	ld.param.u64 	%rd6, [_Z19kernel_yololayer_cuPfS_S_iiiiii_param_1];
	ld.param.u64 	%rd7, [_Z19kernel_yololayer_cuPfS_S_iiiiii_param_2];
	ld.param.u32 	%r36, [_Z19kernel_yololayer_cuPfS_S_iiiiii_param_3];
	ld.param.u32 	%r37, [_Z19kernel_yololayer_cuPfS_S_iiiiii_param_4];
	ld.param.u32 	%r38, [_Z19kernel_yololayer_cuPfS_S_iiiiii_param_5];
	ld.param.u32 	%r39, [_Z19kernel_yololayer_cuPfS_S_iiiiii_param_6];
	ld.param.u32 	%r40, [_Z19kernel_yololayer_cuPfS_S_iiiiii_param_8];
	mov.u32 	%r41, %tid.x;
	mov.u32 	%r42, %ctaid.x;
	mov.u32 	%r43, %ntid.x;
	mad.lo.s32 	%r1, %r42, %r43, %r41;
	setp.ge.s32 	%p1, %r1, %r40;
	@%p1 bra 	$L__BB0_18;
	cvta.to.global.u64 	%rd1, %rd6;
	cvta.to.global.u64 	%rd8, %rd5;
	cvta.to.global.u64 	%rd9, %rd7;
	div.s32 	%r44, %r1, %r38;
	div.s32 	%r45, %r44, %r37;
	mul.lo.s32 	%r46, %r45, %r37;
	sub.s32 	%r47, %r44, %r46;
	div.s32 	%r48, %r45, %r36;
	mul.lo.s32 	%r49, %r48, %r36;
	sub.s32 	%r50, %r45, %r49;
	mul.hi.s32 	%r51, %r48, 1431655766;
	shr.u32 	%r52, %r51, 31;
	add.s32 	%r53, %r51, %r52;
	mul.lo.s32 	%r54, %r53, 3;
	sub.s32 	%r55, %r48, %r54;
	shl.b32 	%r56, %r55, 1;
	mul.lo.s32 	%r2, %r44, %r38;
	mul.lo.s32 	%r57, %r44, 6;
	mul.wide.s32 	%rd10, %r2, 4;
	add.s64 	%rd2, %rd1, %rd10;
	ld.global.f32 	%f18, [%rd2];
	add.f32 	%f19, %f18, %f18;
	cvt.f64.f32 	%fd1, %f19;
	add.f64 	%fd2, %fd1, 0dBFE0000000000000;
	cvt.rn.f64.s32 	%fd3, %r47;
	add.f64 	%fd4, %fd2, %fd3;
	cvt.rn.f64.s32 	%fd5, %r39;
	mul.f64 	%fd6, %fd4, %fd5;
	cvt.rn.f32.f64 	%f20, %fd6;
	mul.wide.s32 	%rd11, %r57, 4;
	add.s64 	%rd3, %rd8, %rd11;
	st.global.f32 	[%rd3], %f20;
	ld.global.f32 	%f21, [%rd2+4];
	add.f32 	%f22, %f21, %f21;
	cvt.f64.f32 	%fd7, %f22;
	add.f64 	%fd8, %fd7, 0dBFE0000000000000;
	cvt.rn.f64.s32 	%fd9, %r50;
	add.f64 	%fd10, %fd8, %fd9;
	mul.f64 	%fd11, %fd10, %fd5;
	cvt.rn.f32.f64 	%f23, %fd11;
	st.global.f32 	[%rd3+4], %f23;
	ld.global.f32 	%f24, [%rd2+8];
	mul.f32 	%f25, %f24, %f24;
	mul.f32 	%f26, %f25, 0f40800000;
	mul.wide.s32 	%rd12, %r56, 4;
	add.s64 	%rd13, %rd9, %rd12;
	ld.global.f32 	%f27, [%rd13];
	mul.f32 	%f28, %f27, %f26;
	cvt.rn.f32.s32 	%f29, %r39;
	mul.f32 	%f30, %f28, %f29;
	st.global.f32 	[%rd3+8], %f30;
	ld.global.f32 	%f31, [%rd2+12];
	mul.f32 	%f32, %f31, %f31;
	mul.f32 	%f33, %f32, 0f40800000;
	ld.global.f32 	%f34, [%rd13+4];
	mul.f32 	%f35, %f34, %f33;
	mul.f32 	%f36, %f35, %f29;
	st.global.f32 	[%rd3+12], %f36;
	ld.global.f32 	%f1, [%rd2+16];
	setp.lt.f32 	%p2, %f1, 0f3DCCCCCD;
	@%p2 bra 	$L__BB0_19;
	setp.lt.s32 	%p3, %r38, 6;
	mov.f32 	%f107, 0f00000000;
	mov.f32 	%f106, %f107;
	@%p3 bra 	$L__BB0_17;
	add.s32 	%r3, %r38, -5;
	add.s32 	%r61, %r38, -6;
	and.b32  	%r4, %r3, 15;
	setp.lt.u32 	%p4, %r61, 15;
	mov.b32 	%r136, 0;
	mov.f32 	%f106, 0f00000000;
	mov.b32 	%r128, 5;
	@%p4 bra 	$L__BB0_7;
	and.b32  	%r64, %r3, -16;
	neg.s32 	%r122, %r64;
	mov.b32 	%r136, 0;
	mov.f32 	%f106, 0f00000000;
	mov.b32 	%r121, 7;
$L__BB0_5:
	.pragma "nounroll";
	add.s32 	%r65, %r121, -2;
	mul.wide.s32 	%rd14, %r65, 4;
	add.s64 	%rd15, %rd2, %rd14;
	ld.global.f32 	%f41, [%rd15];
	setp.gt.f32 	%p5, %f41, %f106;
	add.s32 	%r66, %r121, -7;
	selp.b32 	%r67, %r66, %r136, %p5;
	selp.f32 	%f42, %f41, %f106, %p5;
	add.s32 	%r68, %r121, -1;
	ld.global.f32 	%f43, [%rd15+4];
	setp.gt.f32 	%p6, %f43, %f42;
	add.s32 	%r69, %r121, -6;
	selp.b32 	%r70, %r69, %r67, %p6;
	selp.f32 	%f44, %f43, %f42, %p6;
	add.s32 	%r71, %r121, 8;
	ld.global.f32 	%f45, [%rd15+8];
	setp.gt.f32 	%p7, %f45, %f44;
	add.s32 	%r72, %r121, -5;
	selp.b32 	%r73, %r72, %r70, %p7;
	selp.f32 	%f46, %f45, %f44, %p7;
	add.s32 	%r74, %r121, 1;
	ld.global.f32 	%f47, [%rd15+12];
	setp.gt.f32 	%p8, %f47, %f46;
	add.s32 	%r75, %r121, -4;
	selp.b32 	%r76, %r75, %r73, %p8;
	selp.f32 	%f48, %f47, %f46, %p8;
	add.s32 	%r77, %r121, 2;
	ld.global.f32 	%f49, [%rd15+16];
	setp.gt.f32 	%p9, %f49, %f48;
	add.s32 	%r78, %r121, -3;
	selp.b32 	%r79, %r78, %r76, %p9;
	selp.f32 	%f50, %f49, %f48, %p9;
	add.s32 	%r80, %r121, 3;
	ld.global.f32 	%f51, [%rd15+20];
	setp.gt.f32 	%p10, %f51, %f50;
	selp.b32 	%r81, %r65, %r79, %p10;
	selp.f32 	%f52, %f51, %f50, %p10;
	add.s32 	%r82, %r121, 4;
	ld.global.f32 	%f53, [%rd15+24];
	setp.gt.f32 	%p11, %f53, %f52;
	selp.b32 	%r83, %r68, %r81, %p11;
	selp.f32 	%f54, %f53, %f52, %p11;
	add.s32 	%r84, %r121, 5;
	ld.global.f32 	%f55, [%rd15+28];
	setp.gt.f32 	%p12, %f55, %f54;
	selp.b32 	%r85, %r121, %r83, %p12;
	selp.f32 	%f56, %f55, %f54, %p12;
	add.s32 	%r86, %r121, 6;
	ld.global.f32 	%f57, [%rd15+32];
	setp.gt.f32 	%p13, %f57, %f56;
	selp.b32 	%r87, %r74, %r85, %p13;
	selp.f32 	%f58, %f57, %f56, %p13;
	add.s32 	%r88, %r121, 7;
	ld.global.f32 	%f59, [%rd15+36];
	setp.gt.f32 	%p14, %f59, %f58;
	selp.b32 	%r89, %r77, %r87, %p14;
	selp.f32 	%f60, %f59, %f58, %p14;
	ld.global.f32 	%f61, [%rd15+40];
	setp.gt.f32 	%p15, %f61, %f60;
	selp.b32 	%r90, %r80, %r89, %p15;
	selp.f32 	%f62, %f61, %f60, %p15;
	ld.global.f32 	%f63, [%rd15+44];
	setp.gt.f32 	%p16, %f63, %f62;
	selp.b32 	%r91, %r82, %r90, %p16;
	selp.f32 	%f64, %f63, %f62, %p16;
	ld.global.f32 	%f65, [%rd15+48];
	setp.gt.f32 	%p17, %f65, %f64;
	selp.b32 	%r92, %r84, %r91, %p17;
	selp.f32 	%f66, %f65, %f64, %p17;
	ld.global.f32 	%f67, [%rd15+52];
	setp.gt.f32 	%p18, %f67, %f66;
	selp.b32 	%r93, %r86, %r92, %p18;
	selp.f32 	%f68, %f67, %f66, %p18;
	ld.global.f32 	%f69, [%rd15+56];
	setp.gt.f32 	%p19, %f69, %f68;
	selp.b32 	%r94, %r88, %r93, %p19;
	selp.f32 	%f70, %f69, %f68, %p19;
	ld.global.f32 	%f71, [%rd15+60];
	setp.gt.f32 	%p20, %f71, %f70;
	selp.b32 	%r136, %r71, %r94, %p20;
	selp.f32 	%f106, %f71, %f70, %p20;
	add.s32 	%r122, %r122, 16;
	add.s32 	%r121, %r121, 16;
	setp.ne.s32 	%p21, %r122, 0;
	@%p21 bra 	$L__BB0_5;
	add.s32 	%r128, %r121, -2;
$L__BB0_7:
	setp.eq.s32 	%p22, %r4, 0;
	@%p22 bra 	$L__BB0_16;
	and.b32  	%r16, %r3, 7;
	setp.lt.u32 	%p23, %r4, 8;
	@%p23 bra 	$L__BB0_10;
	mul.wide.s32 	%rd16, %r128, 4;
	add.s64 	%rd17, %rd2, %rd16;
	ld.global.f32 	%f73, [%rd17];
	setp.gt.f32 	%p24, %f73, %f106;
	add.s32 	%r96, %r128, -5;
	selp.b32 	%r97, %r96, %r136, %p24;
	selp.f32 	%f74, %f73, %f106, %p24;
	add.s32 	%r98, %r128, 1;
	ld.global.f32 	%f75, [%rd17+4];
	setp.gt.f32 	%p25, %f75, %f74;
	add.s32 	%r99, %r128, -4;
	selp.b32 	%r100, %r99, %r97, %p25;
	selp.f32 	%f76, %f75, %f74, %p25;
	add.s32 	%r101, %r128, 2;
	ld.global.f32 	%f77, [%rd17+8];
	setp.gt.f32 	%p26, %f77, %f76;
	add.s32 	%r102, %r128, -3;
	selp.b32 	%r103, %r102, %r100, %p26;
	selp.f32 	%f78, %f77, %f76, %p26;
	ld.global.f32 	%f79, [%rd17+12];
	setp.gt.f32 	%p27, %f79, %f78;
	add.s32 	%r104, %r128, -2;
	selp.b32 	%r105, %r104, %r103, %p27;
	selp.f32 	%f80, %f79, %f78, %p27;
	ld.global.f32 	%f81, [%rd17+16];
	setp.gt.f32 	%p28, %f81, %f80;
	add.s32 	%r106, %r128, -1;
	selp.b32 	%r107, %r106, %r105, %p28;
	selp.f32 	%f82, %f81, %f80, %p28;
	ld.global.f32 	%f83, [%rd17+20];
	setp.gt.f32 	%p29, %f83, %f82;
	selp.b32 	%r108, %r128, %r107, %p29;
	selp.f32 	%f84, %f83, %f82, %p29;
	ld.global.f32 	%f85, [%rd17+24];
	setp.gt.f32 	%p30, %f85, %f84;
	selp.b32 	%r109, %r98, %r108, %p30;
	selp.f32 	%f86, %f85, %f84, %p30;
	ld.global.f32 	%f87, [%rd17+28];
	setp.gt.f32 	%p31, %f87, %f86;
	selp.b32 	%r136, %r101, %r109, %p31;
	selp.f32 	%f106, %f87, %f86, %p31;
	add.s32 	%r128, %r128, 8;
$L__BB0_10:
	setp.eq.s32 	%p32, %r16, 0;
	@%p32 bra 	$L__BB0_16;
	and.b32  	%r22, %r3, 3;
	setp.lt.u32 	%p33, %r16, 4;
	@%p33 bra 	$L__BB0_13;
	mul.wide.s32 	%rd18, %r128, 4;
	add.s64 	%rd19, %rd2, %rd18;
	ld.global.f32 	%f89, [%rd19];
	setp.gt.f32 	%p34, %f89, %f106;
	add.s32 	%r111, %r128, -5;
	selp.b32 	%r112, %r111, %r136, %p34;
	selp.f32 	%f90, %f89, %f106, %p34;
	ld.global.f32 	%f91, [%rd19+4];
	setp.gt.f32 	%p35, %f91, %f90;
	add.s32 	%r113, %r128, -4;
	selp.b32 	%r114, %r113, %r112, %p35;
	selp.f32 	%f92, %f91, %f90, %p35;
	ld.global.f32 	%f93, [%rd19+8];
	setp.gt.f32 	%p36, %f93, %f92;
	add.s32 	%r115, %r128, -3;
	selp.b32 	%r116, %r115, %r114, %p36;
	selp.f32 	%f94, %f93, %f92, %p36;
	ld.global.f32 	%f95, [%rd19+12];
	setp.gt.f32 	%p37, %f95, %f94;
	add.s32 	%r117, %r128, -2;
	selp.b32 	%r136, %r117, %r116, %p37;
	selp.f32 	%f106, %f95, %f94, %p37;
	add.s32 	%r128, %r128, 4;
$L__BB0_13:
	setp.eq.s32 	%p38, %r22, 0;
	@%p38 bra 	$L__BB0_16;
	neg.s32 	%r133, %r22;
$L__BB0_15:
	.pragma "nounroll";
	mul.wide.s32 	%rd21, %r128, 4;
	add.s64 	%rd22, %rd2, %rd21;
	ld.global.f32 	%f96, [%rd22];
	setp.gt.f32 	%p39, %f96, %f106;
	add.s32 	%r118, %r128, -5;
	selp.b32 	%r136, %r118, %r136, %p39;
	selp.f32 	%f106, %f96, %f106, %p39;
	add.s32 	%r128, %r128, 1;
	add.s32 	%r133, %r133, 1;
	setp.ne.s32 	%p40, %r133, 0;
	@%p40 bra 	$L__BB0_15;
$L__BB0_16:
	cvt.rn.f32.s32 	%f107, %r136;
$L__BB0_17:
	mul.f32 	%f97, %f1, %f106;
	st.global.f32 	[%rd3+16], %f97;
	st.global.f32 	[%rd3+20], %f107;
$L__BB0_18:
	ret;
$L__BB0_19:
	mov.b32 	%r119, 0;
	st.global.u32 	[%rd3+16], %r119;
	mov.b32 	%r120, -1082130432;
	st.global.u32 	[%rd3+20], %r120;
	bra.uni 	$L__BB0_18;

}


// ===== COMPILED SASS (sm_100) =====

	.target	sm_100

	.elftype	@"ET_EXEC"


//--------------------- .note.nv.tkinfo           --------------------------
	.section	.note.nv.tkinfo,"",@"SHT_NOTE"
	.sectionflags	@"SHF_NOTE_NV_TKINFO"
	.tkinfo
        /*0018*/ 	.word	0x00000002
        /*0030*/ 	.string	""
        /*0030*/ 	.string	"ptxas"
        /*0030*/ 	.string	"Cuda compilation tools, release 13.0, V13.0.88"
        /*0030*/ 	.string	"Build cuda_13.0.r13.0/compiler.36424714_0"
        /*0030*/ 	.string	"-arch sm_100 -m 64 "



//--------------------- .note.nv.cuinfo           --------------------------
	.section	.note.nv.cuinfo,"",@"SHT_NOTE"
	.sectionflags	@"SHF_NOTE_NV_CUINFO"
        /*0018*/ 	.short	0x0002
        /*001a*/ 	.short	0x0064
        /*001c*/ 	.short	0x0082
	.zero		2


//--------------------- .nv.info                  --------------------------
	.section	.nv.info,"",@"SHT_CUDA_INFO"
	.align	4


	//----- nvinfo : EIATTR_REGCOUNT
	.align		4
        /*0000*/ 	.byte	0x04, 0x2f
        /*0002*/ 	.short	(.L_1 - .L_0)
	.align		4
.L_0:
        /*0004*/ 	.word	index@(_Z19kernel_yololayer_cuPfS_S_iiiiii)
        /*0008*/ 	.word	0x0000001f


	//----- nvinfo : EIATTR_FRAME_SIZE
	.align		4
.L_1:
        /*000c*/ 	.byte	0x04, 0x11
        /*000e*/ 	.short	(.L_3 - .L_2)
	.align		4
.L_2:
        /*0010*/ 	.word	index@(_Z19kernel_yololayer_cuPfS_S_iiiiii)
        /*0014*/ 	.word	0x00000000


	//----- nvinfo : EIATTR_MIN_STACK_SIZE
	.align		4
.L_3:
        /*0018*/ 	.byte	0x04, 0x12
        /*001a*/ 	.short	(.L_5 - .L_4)
	.align		4
.L_4:
        /*001c*/ 	.word	index@(_Z19kernel_yololayer_cuPfS_S_iiiiii)
        /*0020*/ 	.word	0x00000000
.L_5:


//--------------------- .nv.compat                --------------------------
	.section	.nv.compat,"",@"SHT_CUDA_COMPAT_INFO"
	.align	4
        /*0000*/ 	.byte	0x02, 0x09, 0x00, 0x00, 0x02, 0x02, 0x01, 0x00, 0x02, 0x05, 0x05, 0x00, 0x03, 0x07, 0x01, 0x01
        /*0010*/ 	.byte	0x02, 0x03, 0x00, 0x00, 0x02, 0x06, 0x01, 0x00, 0x04, 0x0b, 0x08, 0x00, 0x01, 0x00, 0x00, 0x00
        /*0020*/ 	.byte	0x00, 0x00, 0x00, 0x00


//--------------------- .nv.info._Z19kernel_yololayer_cuPfS_S_iiiiii --------------------------
	.section	.nv.info._Z19kernel_yololayer_cuPfS_S_iiiiii,"",@"SHT_CUDA_INFO"
	.sectionflags	@""
	.align	4


	//----- nvinfo : EIATTR_CUDA_API_VERSION
	.align		4
        /*0000*/ 	.byte	0x04, 0x37
        /*0002*/ 	.short	(.L_7 - .L_6)
.L_6:
        /*0004*/ 	.word	0x00000082


	//----- nvinfo : EIATTR_KPARAM_INFO
	.align		4
.L_7:
        /*0008*/ 	.byte	0x04, 0x17
        /*000a*/ 	.short	(.L_9 - .L_8)
.L_8:
        /*000c*/ 	.word	0x00000000
        /*0010*/ 	.short	0x0008
        /*0012*/ 	.short	0x002c
        /*0014*/ 	.byte	0x00, 0xf0, 0x11, 0x00


	//----- nvinfo : EIATTR_KPARAM_INFO
	.align		4
.L_9:
        /*0018*/ 	.byte	0x04, 0x17
        /*001a*/ 	.short	(.L_11 - .L_10)
.L_10:
        /*001c*/ 	.word	0x00000000
        /*0020*/ 	.short	0x0007
        /*0022*/ 	.short	0x0028
        /*0024*/ 	.byte	0x00, 0xf0, 0x11, 0x00


	//----- nvinfo : EIATTR_KPARAM_INFO
	.align		4
.L_11:
        /*0028*/ 	.byte	0x04, 0x17
        /*002a*/ 	.short	(.L_13 - .L_12)
.L_12:
        /*002c*/ 	.word	0x00000000
        /*0030*/ 	.short	0x0006
        /*0032*/ 	.short	0x0024
        /*0034*/ 	.byte	0x00, 0xf0, 0x11, 0x00


	//----- nvinfo : EIATTR_KPARAM_INFO
	.align		4
.L_13:
        /*0038*/ 	.byte	0x04, 0x17
        /*003a*/ 	.short	(.L_15 - .L_14)
.L_14:
        /*003c*/ 	.word	0x00000000
        /*0040*/ 	.short	0x0005
        /*0042*/ 	.short	0x0020
        /*0044*/ 	.byte	0x00, 0xf0, 0x11, 0x00


	//----- nvinfo : EIATTR_KPARAM_INFO
	.align		4
.L_15:
        /*0048*/ 	.byte	0x04, 0x17
        /*004a*/ 	.short	(.L_17 - .L_16)
.L_16:
        /*004c*/ 	.word	0x00000000
        /*0050*/ 	.short	0x0004
        /*0052*/ 	.short	0x001c
        /*0054*/ 	.byte	0x00, 0xf0, 0x11, 0x00


	//----- nvinfo : EIATTR_KPARAM_INFO
	.align		4
.L_17:
        /*0058*/ 	.byte	0x04, 0x17
        /*005a*/ 	.short	(.L_19 - .L_18)
.L_18:
        /*005c*/ 	.word	0x00000000
        /*0060*/ 	.short	0x0003
        /*0062*/ 	.short	0x0018
        /*0064*/ 	.byte	0x00, 0xf0, 0x11, 0x00


	//----- nvinfo : EIATTR_KPARAM_INFO
	.align		4
.L_19:
        /*0068*/ 	.byte	0x04, 0x17
        /*006a*/ 	.short	(.L_21 - .L_20)
.L_20:
        /*006c*/ 	.word	0x00000000
        /*0070*/ 	.short	0x0002
        /*0072*/ 	.short	0x0010
        /*0074*/ 	.byte	0x00, 0xf5, 0x21, 0x00


	//----- nvinfo : EIATTR_KPARAM_INFO
	.align		4
.L_21:
        /*0078*/ 	.byte	0x04, 0x17
        /*007a*/ 	.short	(.L_23 - .L_22)
.L_22:
        /*007c*/ 	.word	0x00000000
        /*0080*/ 	.short	0x0001
        /*0082*/ 	.short	0x0008
        /*0084*/ 	.byte	0x00, 0xf5, 0x21, 0x00


	//----- nvinfo : EIATTR_KPARAM_INFO
	.align		4
.L_23:
        /*0088*/ 	.byte	0x04, 0x17
        /*008a*/ 	.short	(.L_25 - .L_24)
.L_24:
        /*008c*/ 	.word	0x00000000
        /*0090*/ 	.short	0x0000
        /*0092*/ 	.short	0x0000
        /*0094*/ 	.byte	0x00, 0xf5, 0x21, 0x00


	//----- nvinfo : EIATTR_SPARSE_MMA_MASK
	.align		4
.L_25:
        /*0098*/ 	.byte	0x03, 0x50
        /*009a*/ 	.short	0x0000


	//----- nvinfo : EIATTR_MAXREG_COUNT
	.align		4
        /*009c*/ 	.byte	0x03, 0x1b
        /*009e*/ 	.short	0x00ff


	//----- nvinfo : EIATTR_MERCURY_ISA_VERSION
	.align		4
        /*00a0*/ 	.byte	0x03, 0x5f
        /*00a2*/ 	.short	0x0101


	//----- nvinfo : EIATTR_VRC_CTA_INIT_COUNT
	.align		4
        /*00a4*/ 	.byte	0x02, 0x4a
	.zero		1
	.zero		1


	//----- nvinfo : EIATTR_EXIT_INSTR_OFFSETS
	.align		4
        /*00a8*/ 	.byte	0x04, 0x1c
        /*00aa*/ 	.short	(.L_27 - .L_26)


	//   ....[0]....
.L_26:
        /*00ac*/ 	.word	0x00000070


	//   ....[1]....
        /*00b0*/ 	.word	0x00001300


	//   ....[2]....
        /*00b4*/ 	.word	0x00001340


	//----- nvinfo : EIATTR_CRS_STACK_SIZE
	.align		4
.L_27:
        /*00b8*/ 	.byte	0x04, 0x1e
        /*00ba*/ 	.short	(.L_29 - .L_28)
.L_28:
        /*00bc*/ 	.word	0x00000000


	//----- nvinfo : EIATTR_CBANK_PARAM_SIZE
	.align		4
.L_29:
        /*00c0*/ 	.byte	0x03, 0x19
        /*00c2*/ 	.short	0x0030


	//----- nvinfo : EIATTR_PARAM_CBANK
	.align		4
        /*00c4*/ 	.byte	0x04, 0x0a
        /*00c6*/ 	.short	(.L_31 - .L_30)
	.align		4
.L_30:
        /*00c8*/ 	.word	index@(.nv.constant0._Z19kernel_yololayer_cuPfS_S_iiiiii)
        /*00cc*/ 	.short	0x0380
        /*00ce*/ 	.short	0x0030


	//----- nvinfo : EIATTR_SW_WAR
	.align		4
.L_31:
        /*00d0*/ 	.byte	0x04, 0x36
        /*00d2*/ 	.short	(.L_33 - .L_32)
.L_32:
        /*00d4*/ 	.word	0x00000008
.L_33:


//--------------------- .nv.callgraph             --------------------------
	.section	.nv.callgraph,"",@"SHT_CUDA_CALLGRAPH"
	.align	4
	.sectionentsize	8
	.align		4
        /*0000*/ 	.word	0x00000000
	.align		4
        /*0004*/ 	.word	0xffffffff
	.align		4
        /*0008*/ 	.word	0x00000000
	.align		4
        /*000c*/ 	.word	0xfffffffe
	.align		4
        /*0010*/ 	.word	0x00000000
	.align		4
        /*0014*/ 	.word	0xfffffffd
	.align		4
        /*0018*/ 	.word	0x00000000
	.align		4
        /*001c*/ 	.word	0xfffffffc


//--------------------- .text._Z19kernel_yololayer_cuPfS_S_iiiiii --------------------------
	.section	.text._Z19kernel_yololayer_cuPfS_S_iiiiii,"ax",@progbits
	.align	128
        .global         _Z19kernel_yololayer_cuPfS_S_iiiiii
        .type           _Z19kernel_yololayer_cuPfS_S_iiiiii,@function
        .size           _Z19kernel_yololayer_cuPfS_S_iiiiii,(.L_x_9 - _Z19kernel_yololayer_cuPfS_S_iiiiii)
        .other          _Z19kernel_yololayer_cuPfS_S_iiiiii,@"STO_CUDA_ENTRY STV_DEFAULT"
_Z19kernel_yololayer_cuPfS_S_iiiiii:
.text._Z19kernel_yololayer_cuPfS_S_iiiiii:
[----:B------:R-:W-:Y:S01]  /*0000*/  LDC R1, c[0x0][0x37c] ;  /* 0x0000df00ff017b82 */ /* 0x000fe20000000800 */
[----:B------:R-:W0:Y:S07]  /*0010*/  S2R R0, SR_TID.X ;  /* 0x0000000000007919 */ /* 0x000e2e0000002100 */
[----:B------:R-:W0:Y:S01]  /*0020*/  S2UR UR4, SR_CTAID.X ;  /* 0x00000000000479c3 */ /* 0x000e220000002500 */
[----:B------:R-:W1:Y:S07]  /*0030*/  LDCU UR5, c[0x0][0x3ac] ;  /* 0x00007580ff0577ac */ /* 0x000e6e0008000800 */
[----:B------:R-:W0:Y:S02]  /*0040*/  LDC R3, c[0x0][0x360] ;  /* 0x0000d800ff037b82 */ /* 0x000e240000000800 */
[----:B0-----:R-:W-:-:S05]  /*0050*/  IMAD R0, R3, UR4, R0 ;  /* 0x0000000403007c24 */ /* 0x001fca000f8e0200 */
[----:B-1----:R-:W-:-:S13]  /*0060*/  ISETP.GE.AND P0, PT, R0, UR5, PT ;  /* 0x0000000500007c0c */ /* 0x002fda000bf06270 */
[----:B------:R-:W-:Y:S05]  /*0070*/  @P0 EXIT ;  /* 0x000000000000094d */ /* 0x000fea0003800000 */
[----:B------:R-:W0:Y:S01]  /*0080*/  LDC R9, c[0x0][0x3a0] ;  /* 0x0000e800ff097b82 */ /* 0x000e220000000800 */
[----:B------:R-:W-:Y:S01]  /*0090*/  IABS R7, R0 ;  /* 0x0000000000077213 */ /* 0x000fe20000000000 */
[----:B------:R-:W1:Y:S01]  /*00a0*/  LDCU.64 UR4, c[0x0][0x358] ;  /* 0x00006b00ff0477ac */ /* 0x000e620008000a00 */
[----:B------:R-:W2:Y:S05]  /*00b0*/  LDCU UR6, c[0x0][0x3a4] ;  /* 0x00007480ff0677ac */ /* 0x000eaa0008000800 */
[----:B------:R-:W3:Y:S08]  /*00c0*/  LDC R11, c[0x0][0x39c] ;  /* 0x0000e700ff0b7b82 */ /* 0x000ef00000000800 */
[----:B------:R-:W4:Y:S01]  /*00d0*/  LDC.64 R14, c[0x0][0x380] ;  /* 0x0000e000ff0e7b82 */ /* 0x000f220000000a00 */
[----:B0-----:R-:W-:-:S02]  /*00e0*/  IABS R6, R9 ;  /* 0x0000000900067213 */ /* 0x001fc40000000000 */
[----:B------:R-:W-:Y:S02]  /*00f0*/  LOP3.LUT R0, R0, R9, RZ, 0x3c, !PT ;  /* 0x0000000900007212 */ /* 0x000fe400078e3cff */
[----:B------:R-:W0:Y:S02]  /*0100*/  I2F.RP R4, R6 ;  /* 0x0000000600047306 */ /* 0x000e240000209400 */
[----:B------:R-:W-:-:S06]  /*0110*/  ISETP.GE.AND P2, PT, R0, RZ, PT ;  /* 0x000000ff0000720c */ /* 0x000fcc0003f46270 */
[----:B0-----:R-:W0:Y:S02]  /*0120*/  MUFU.RCP R4, R4 ;  /* 0x0000000400047308 */ /* 0x001e240000001000 */
[----:B0-----:R-:W-:-:S06]  /*0130*/  VIADD R2, R4, 0xffffffe ;  /* 0x0ffffffe04027836 */ /* 0x001fcc0000000000 */
[----:B------:R0:W5:Y:S02]  /*0140*/  F2I.FTZ.U32.TRUNC.NTZ R3, R2 ;  /* 0x0000000200037305 */ /* 0x000164000021f000 */
[----:B0-----:R-:W-:Y:S02]  /*0150*/  IMAD.MOV.U32 R2, RZ, RZ, RZ ;  /* 0x000000ffff027224 */ /* 0x001fe400078e00ff */
[----:B-----5:R-:W-:-:S04]  /*0160*/  IMAD.MOV R5, RZ, RZ, -R3 ;  /* 0x000000ffff057224 */ /* 0x020fc800078e0a03 */
[----:B------:R-:W-:-:S04]  /*0170*/  IMAD R5, R5, R6, RZ ;  /* 0x0000000605057224 */ /* 0x000fc800078e02ff */
[----:B------:R-:W-:-:S04]  /*0180*/  IMAD.HI.U32 R3, R3, R5, R2 ;  /* 0x0000000503037227 */ /* 0x000fc800078e0002 */
[----:B------:R-:W-:-:S04]  /*0190*/  IMAD.MOV.U32 R5, RZ, RZ, R7 ;  /* 0x000000ffff057224 */ /* 0x000fc800078e0007 */
[----:B------:R-:W-:-:S04]  /*01a0*/  IMAD.HI.U32 R4, R3, R5, RZ ;  /* 0x0000000503047227 */ /* 0x000fc800078e00ff */
[----:B------:R-:W-:-:S04]  /*01b0*/  IMAD.MOV R3, RZ, RZ, -R4 ;  /* 0x000000ffff037224 */ /* 0x000fc800078e0a04 */
[----:B------:R-:W-:-:S05]  /*01c0*/  IMAD R3, R6, R3, R5 ;  /* 0x0000000306037224 */ /* 0x000fca00078e0205 */
[----:B------:R-:W-:-:S13]  /*01d0*/  ISETP.GT.U32.AND P1, PT, R6, R3, PT ;  /* 0x000000030600720c */ /* 0x000fda0003f24070 */
[----:B------:R-:W-:Y:S02]  /*01e0*/  @!P1 IMAD.IADD R3, R3, 0x1, -R6 ;  /* 0x0000000103039824 */ /* 0x000fe400078e0a06 */
[----:B------:R-:W-:Y:S01]  /*01f0*/  @!P1 VIADD R4, R4, 0x1 ;  /* 0x0000000104049836 */ /* 0x000fe20000000000 */
[----:B------:R-:W-:Y:S02]  /*0200*/  ISETP.NE.AND P1, PT, R9, RZ, PT ;  /* 0x000000ff0900720c */ /* 0x000fe40003f25270 */
[----:B------:R-:W-:Y:S02]  /*0210*/  ISETP.GE.U32.AND P0, PT, R3, R6, PT ;  /* 0x000000060300720c */ /* 0x000fe40003f06070 */
[----:B------:R-:W0:Y:S11]  /*0220*/  LDC.64 R2, c[0x0][0x388] ;  /* 0x0000e200ff027b82 */ /* 0x000e360000000a00 */
[----:B------:R-:W-:-:S04]  /*0230*/  @P0 VIADD R4, R4, 0x1 ;  /* 0x0000000104040836 */ /* 0x000fc80000000000 */
[----:B------:R-:W-:Y:S01]  /*0240*/  @!P2 IMAD.MOV R4, RZ, RZ, -R4 ;  /* 0x000000ffff04a224 */ /* 0x000fe200078e0a04 */
[----:B------:R-:W-:-:S05]  /*0250*/  @!P1 LOP3.LUT R4, RZ, R9, RZ, 0x33, !PT ;  /* 0x00000009ff049212 */ /* 0x000fca00078e33ff */
[----:B------:R-:W-:-:S04]  /*0260*/  IMAD R5, R4, R9, RZ ;  /* 0x0000000904057224 */ /* 0x000fc800078e02ff */
[----:B0-----:R-:W-:-:S05]  /*0270*/  IMAD.WIDE R2, R5, 0x4, R2 ;  /* 0x0000000405027825 */ /* 0x001fca00078e0202 */
[----:B-1----:R-:W5:Y:S01]  /*0280*/  LDG.E R8, desc[UR4][R2.64] ;  /* 0x0000000402087981 */ /* 0x002f62000c1e1900 */
[----:B---3--:R-:W-:Y:S02]  /*0290*/  IABS R10, R11 ;  /* 0x0000000b000a7213 */ /* 0x008fe40000000000 */
[----:B------:R-:W-:Y:S02]  /*02a0*/  IABS R12, R4 ;  /* 0x00000004000c7213 */ /* 0x000fe40000000000 */
[----:B------:R-:W0:Y:S08]  /*02b0*/  I2F.RP R0, R10 ;  /* 0x0000000a00007306 */ /* 0x000e300000209400 */
[----:B0-----:R-:W0:Y:S02]  /*02c0*/  MUFU.RCP R0, R0 ;  /* 0x0000000000007308 */ /* 0x001e240000001000 */
[----:B0-----:R-:W-:-:S06]  /*02d0*/  VIADD R6, R0, 0xffffffe ;  /* 0x0ffffffe00067836 */ /* 0x001fcc0000000000 */
[----:B------:R0:W1:Y:S02]  /*02e0*/  F2I.FTZ.U32.TRUNC.NTZ R7, R6 ;  /* 0x0000000600077305 */ /* 0x000064000021f000 */
[----:B0-----:R-:W-:Y:S02]  /*02f0*/  HFMA2 R6, -RZ, RZ, 0, 0 ;  /* 0x00000000ff067431 */ /* 0x001fe400000001ff */
[----:B-1----:R-:W-:-:S04]  /*0300*/  IMAD.MOV R5, RZ, RZ, -R7 ;  /* 0x000000ffff057224 */ /* 0x002fc800078e0a07 */
        /* <DEDUP_REMOVED lines=11> */
[----:B------:R-:W-:-:S04]  /*03c0*/  LOP3.LUT R5, R4, R11, RZ, 0x3c, !PT ;  /* 0x0000000b04057212 */ /* 0x000fc800078e3cff */
[----:B------:R-:W-:-:S07]  /*03d0*/  ISETP.GE.AND P2, PT, R5, RZ, PT ;  /* 0x000000ff0500720c */ /* 0x000fce0003f46270 */
[----:B------:R-:W-:-:S06]  /*03e0*/  @P0 VIADD R0, R0, 0x1 ;  /* 0x0000000100000836 */ /* 0x000fcc0000000000 */
[----:B------:R-:W-:Y:S01]  /*03f0*/  @!P2 IMAD.MOV R0, RZ, RZ, -R0 ;  /* 0x000000ffff00a224 */ /* 0x000fe200078e0a00 */
[----:B------:R-:W-:-:S05]  /*0400*/  @!P1 LOP3.LUT R0, RZ, R11, RZ, 0x33, !PT ;  /* 0x0000000bff009212 */ /* 0x000fca00078e33ff */
[----:B------:R-:W-:-:S04]  /*0410*/  IMAD.MOV R5, RZ, RZ, -R0 ;  /* 0x000000ffff057224 */ /* 0x000fc800078e0a00 */
[----:B------:R-:W-:Y:S02]  /*0420*/  IMAD R16, R11, R5, R4 ;  /* 0x000000050b107224 */ /* 0x000fe400078e0204 */
[----:B------:R-:W-:Y:S02]  /*0430*/  IMAD R5, R4, 0x6, RZ ;  /* 0x0000000604057824 */ /* 0x000fe400078e02ff */
[----:B------:R-:W-:Y:S02]  /*0440*/  I2F.F64 R12, R16 ;  /* 0x00000010000c7312 */ /* 0x000fe40000201c00 */
[----:B----4-:R-:W-:-:S04]  /*0450*/  IMAD.WIDE R4, R5, 0x4, R14 ;  /* 0x0000000405047825 */ /* 0x010fc800078e020e */
[----:B-----5:R-:W-:-:S04]  /*0460*/  FADD R8, R8, R8 ;  /* 0x0000000808087221 */ /* 0x020fc80000000000 */
[----:B------:R-:W0:Y:S02]  /*0470*/  F2F.F64.F32 R6, R8 ;  /* 0x0000000800067310 */ /* 0x000e240000201800 */
[----:B0-----:R-:W-:-:S06]  /*0480*/  DADD R10, R6, -0.5 ;  /* 0xbfe00000060a7429 */ /* 0x001fcc0000000000 */
[----:B--2---:R-:W0:Y:S02]  /*0490*/  I2F.F64 R6, UR6 ;  /* 0x0000000600067d12 */ /* 0x004e240008201c00 */
[----:B------:R-:W-:-:S08]  /*04a0*/  DADD R10, R10, R12 ;  /* 0x000000000a0a7229 */ /* 0x000fd0000000000c */
[----:B0-----:R-:W-:Y:S02]  /*04b0*/  DMUL R12, R10, R6 ;  /* 0x000000060a0c7228 */ /* 0x001fe40000000000 */
[----:B------:R-:W0:Y:S04]  /*04c0*/  LDC R11, c[0x0][0x398] ;  /* 0x0000e600ff0b7b82 */ /* 0x000e280000000800 */
[----:B------:R-:W1:Y:S02]  /*04d0*/  F2F.F32.F64 R17, R12 ;  /* 0x0000000c00117310 */ /* 0x000e640000301000 */
[----:B-1----:R1:W-:Y:S04]  /*04e0*/  STG.E desc[UR4][R4.64], R17 ;  /* 0x0000001104007986 */ /* 0x0023e8000c101904 */
[----:B------:R-:W2:Y:S01]  /*04f0*/  LDG.E R14, desc[UR4][R2.64+0x4] ;  /* 0x00000404020e7981 */ /* 0x000ea2000c1e1900 */
[----:B0-----:R-:W-:-:S02]  /*0500*/  IABS R15, R11 ;  /* 0x0000000b000f7213 */ /* 0x001fc40000000000 */
[----:B------:R-:W-:Y:S02]  /*0510*/  IABS R16, R0 ;  /* 0x0000000000107213 */ /* 0x000fe40000000000 */
[----:B------:R-:W0:Y:S08]  /*0520*/  I2F.RP R8, R15 ;  /* 0x0000000f00087306 */ /* 0x000e300000209400 */
[----:B0-----:R-:W0:Y:S02]  /*0530*/  MUFU.RCP R8, R8 ;  /* 0x0000000800087308 */ /* 0x001e240000001000 */
[----:B0-----:R-:W-:-:S06]  /*0540*/  VIADD R10, R8, 0xffffffe ;  /* 0x0ffffffe080a7836 */ /* 0x001fcc0000000000 */
[----:B------:R-:W0:Y:S02]  /*0550*/  F2I.FTZ.U32.TRUNC.NTZ R13, R10 ;  /* 0x0000000a000d7305 */ /* 0x000e24000021f000 */
[----:B0-----:R-:W-:-:S04]  /*0560*/  IMAD.MOV R12, RZ, RZ, -R13 ;  /* 0x000000ffff0c7224 */ /* 0x001fc800078e0a0d */
[----:B-1----:R-:W-:Y:S01]  /*0570*/  IMAD R17, R12, R15, RZ ;  /* 0x0000000f0c117224 */ /* 0x002fe200078e02ff */
[----:B------:R-:W-:-:S05]  /*0580*/  MOV R12, RZ ;  /* 0x000000ff000c7202 */ /* 0x000fca0000000f00 */
        /* <DEDUP_REMOVED lines=12> */
[----:B------:R-:W-:-:S04]  /*0650*/  @P0 VIADD R12, R12, 0x1 ;  /* 0x000000010c0c0836 */ /* 0x000fc80000000000 */
[----:B------:R-:W-:-:S04]  /*0660*/  IMAD.MOV.U32 R8, RZ, RZ, R12 ;  /* 0x000000ffff087224 */ /* 0x000fc800078e000c */
[----:B------:R-:W-:Y:S01]  /*0670*/  @!P2 IMAD.MOV R8, RZ, RZ, -R8 ;  /* 0x000000ffff08a224 */ /* 0x000fe200078e0a08 */
[----:B------:R-:W-:-:S05]  /*0680*/  @!P1 LOP3.LUT R8, RZ, R11, RZ, 0x33, !PT ;  /* 0x0000000bff089212 */ /* 0x000fca00078e33ff */
[----:B------:R-:W-:-:S04]  /*0690*/  IMAD.MOV R10, RZ, RZ, -R8 ;  /* 0x000000ffff0a7224 */ /* 0x000fc800078e0a08 */
[----:B------:R-:W-:-:S04]  /*06a0*/  IMAD R0, R11, R10, R0 ;  /* 0x0000000a0b007224 */ /* 0x000fc800078e0200 */
[----:B------:R-:W-:Y:S01]  /*06b0*/  I2F.F64 R10, R0 ;  /* 0x00000000000a7312 */ /* 0x000fe20000201c00 */
[----:B--2---:R-:W-:Y:S01]  /*06c0*/  FADD R15, R14, R14 ;  /* 0x0000000e0e0f7221 */ /* 0x004fe20000000000 */
[----:B------:R-:W-:-:S06]  /*06d0*/  IMAD.HI R14, R8, 0x55555556, RZ ;  /* 0x55555556080e7827 */ /* 0x000fcc00078e02ff */
[----:B------:R-:W0:Y:S02]  /*06e0*/  F2F.F64.F32 R12, R15 ;  /* 0x0000000f000c7310 */ /* 0x000e240000201800 */
[----:B0-----:R-:W-:-:S08]  /*06f0*/  DADD R12, R12, -0.5 ;  /* 0xbfe000000c0c7429 */ /* 0x001fd00000000000 */
[----:B------:R-:W-:Y:S02]  /*0700*/  DADD R10, R12, R10 ;  /* 0x000000000c0a7229 */ /* 0x000fe4000000000a */
[----:B------:R-:W0:Y:S06]  /*0710*/  LDC.64 R12, c[0x0][0x390] ;  /* 0x0000e400ff0c7b82 */ /* 0x000e2c0000000a00 */
[----:B------:R-:W-:Y:S01]  /*0720*/  DMUL R10, R6, R10 ;  /* 0x0000000a060a7228 */ /* 0x000fe20000000000 */
[----:B------:R-:W-:-:S05]  /*0730*/  LEA.HI R7, R14, R14, RZ, 0x1 ;  /* 0x0000000e0e077211 */ /* 0x000fca00078f08ff */
[----:B------:R-:W-:-:S04]  /*0740*/  IMAD R7, R7, -0x3, R8 ;  /* 0xfffffffd07077824 */ /* 0x000fc800078e0208 */
[----:B------:R-:W1:Y:S01]  /*0750*/  F2F.F32.F64 R11, R10 ;  /* 0x0000000a000b7310 */ /* 0x000e620000301000 */
[----:B------:R-:W-:-:S04]  /*0760*/  IMAD.SHL.U32 R7, R7, 0x2, RZ ;  /* 0x0000000207077824 */ /* 0x000fc800078e00ff */
[----:B0-----:R-:W-:Y:S01]  /*0770*/  IMAD.WIDE R6, R7, 0x4, R12 ;  /* 0x0000000407067825 */ /* 0x001fe200078e020c */
[----:B-1----:R0:W-:Y:S04]  /*0780*/  STG.E desc[UR4][R4.64+0x4], R11 ;  /* 0x0000040b04007986 */ /* 0x0021e8000c101904 */
[----:B------:R-:W2:Y:S04]  /*0790*/  LDG.E R0, desc[UR4][R2.64+0x8] ;  /* 0x0000080402007981 */ /* 0x000ea8000c1e1900 */
[----:B------:R-:W3:Y:S01]  /*07a0*/  LDG.E R13, desc[UR4][R6.64] ;  /* 0x00000004060d7981 */ /* 0x000ee2000c1e1900 */
[----:B------:R-:W-:Y:S01]  /*07b0*/  I2FP.F32.S32 R15, UR6 ;  /* 0x00000006000f7c45 */ /* 0x000fe20008201400 */
[----:B--2---:R-:W-:-:S04]  /*07c0*/  FMUL.M4 R0, R0, R0 ;  /* 0x0000000000007220 */ /* 0x004fc80000600000 */
[----:B---3--:R-:W-:-:S04]  /*07d0*/  FMUL R0, R0, R13 ;  /* 0x0000000d00007220 */ /* 0x008fc80000400000 */
[----:B------:R-:W-:-:S05]  /*07e0*/  FMUL R13, R0, R15 ;  /* 0x0000000f000d7220 */ /* 0x000fca0000400000 */
[----:B------:R0:W-:Y:S04]  /*07f0*/  STG.E desc[UR4][R4.64+0x8], R13 ;  /* 0x0000080d04007986 */ /* 0x0001e8000c101904 */
[----:B------:R-:W2:Y:S04]  /*0800*/  LDG.E R0, desc[UR4][R2.64+0xc] ;  /* 0x00000c0402007981 */ /* 0x000ea8000c1e1900 */
[----:B------:R-:W3:Y:S01]  /*0810*/  LDG.E R17, desc[UR4][R6.64+0x4] ;  /* 0x0000040406117981 */ /* 0x000ee2000c1e1900 */
[----:B--2---:R-:W-:-:S04]  /*0820*/  FMUL.M4 R0, R0, R0 ;  /* 0x0000000000007220 */ /* 0x004fc80000600000 */
[----:B---3--:R-:W-:-:S04]  /*0830*/  FMUL R0, R0, R17 ;  /* 0x0000001100007220 */ /* 0x008fc80000400000 */
[----:B------:R-:W-:-:S05]  /*0840*/  FMUL R15, R15, R0 ;  /* 0x000000000f0f7220 */ /* 0x000fca0000400000 */
[----:B------:R0:W-:Y:S04]  /*0850*/  STG.E desc[UR4][R4.64+0xc], R15 ;  /* 0x00000c0f04007986 */ /* 0x0001e8000c101904 */
[----:B------:R-:W2:Y:S02]  /*0860*/  LDG.E R0, desc[UR4][R2.64+0x10] ;  /* 0x0000100402007981 */ /* 0x000ea4000c1e1900 */
[----:B--2---:R-:W-:-:S13]  /*0870*/  FSETP.GEU.AND P0, PT, R0, 0.10000000149011611938, PT ;  /* 0x3dcccccd0000780b */ /* 0x004fda0003f0e000 */
[----:B0-----:R-:W-:Y:S05]  /*0880*/  @!P0 BRA `(.L_x_0) ;  /* 0x0000000800a08947 */ /* 0x001fea0003800000 */
[----:B------:R-:W-:Y:S01]  /*0890*/  ISETP.GE.AND P0, PT, R9, 0x6, PT ;  /* 0x000000060900780c */ /* 0x000fe20003f06270 */
[----:B------:R-:W-:Y:S01]  /*08a0*/  IMAD.MOV.U32 R11, RZ, RZ, RZ ;  /* 0x000000ffff0b7224 */ /* 0x000fe200078e00ff */
[----:B------:R-:W-:-:S11]  /*08b0*/  MOV R7, RZ ;  /* 0x000000ff00077202 */ /* 0x000fd60000000f00 */
[----:B------:R-:W-:Y:S05]  /*08c0*/  @!P0 BRA `(.L_x_1) ;  /* 0x0000000800808947 */ /* 0x000fea0003800000 */
[C---:B------:R-:W-:Y:S02]  /*08d0*/  VIADD R6, R9.reuse, 0xfffffffa ;  /* 0xfffffffa09067836 */ /* 0x040fe40000000000 */
[----:B------:R-:W-:Y:S02]  /*08e0*/  VIADD R9, R9, 0xfffffffb ;  /* 0xfffffffb09097836 */ /* 0x000fe40000000000 */
[----:B------:R-:W-:Y:S01]  /*08f0*/  IMAD.MOV.U32 R8, RZ, RZ, RZ ;  /* 0x000000ffff087224 */ /* 0x000fe200078e00ff */
[----:B------:R-:W-:Y:S01]  /*0900*/  ISETP.GE.U32.AND P0, PT, R6, 0xf, PT ;  /* 0x0000000f0600780c */ /* 0x000fe20003f06070 */
[----:B------:R-:W-:Y:S01]  /*0910*/  IMAD.MOV.U32 R11, RZ, RZ, RZ ;  /* 0x000000ffff0b7224 */ /* 0x000fe200078e00ff */
[----:B------:R-:W-:Y:S01]  /*0920*/  LOP3.LUT R26, R9, 0xf, RZ, 0xc0, !PT ;  /* 0x0000000f091a7812 */ /* 0x000fe200078ec0ff */
[----:B------:R-:W-:-:S10]  /*0930*/  IMAD.MOV.U32 R13, RZ, RZ, 0x5 ;  /* 0x00000005ff0d7424 */ /* 0x000fd400078e00ff */
[----:B------:R-:W-:Y:S05]  /*0940*/  @!P0 BRA `(.L_x_2) ;  /* 0x0000000400308947 */ /* 0x000fea0003800000 */
[----:B------:R-:W-:Y:S01]  /*0950*/  LOP3.LUT R12, R9, 0xfffffff0, RZ, 0xc0, !PT ;  /* 0xfffffff0090c7812 */ /* 0x000fe200078ec0ff */
[----:B------:R-:W-:Y:S02]  /*0960*/  IMAD.MOV.U32 R8, RZ, RZ, RZ ;  /* 0x000000ffff087224 */ /* 0x000fe400078e00ff */
[----:B------:R-:W-:Y:S01]  /*0970*/  IMAD.MOV.U32 R11, RZ, RZ, RZ ;  /* 0x000000ffff0b7224 */ /* 0x000fe200078e00ff */
[----:B------:R-:W-:Y:S01]  /*0980*/  IADD3 R12, PT, PT, -R12, RZ, RZ ;  /* 0x000000ff0c0c7210 */ /* 0x000fe20007ffe1ff */
[----:B------:R-:W-:-:S07]  /*0990*/  IMAD.MOV.U32 R10, RZ, RZ, 0x7 ;  /* 0x00000007ff0a7424 */ /* 0x000fce00078e00ff */
.L_x_3:
[----:B------:R-:W-:-:S04]  /*09a0*/  VIADD R13, R10, 0xfffffffe ;  /* 0xfffffffe0a0d7836 */ /* 0x000fc80000000000 */
[----:B------:R-:W-:-:S05]  /*09b0*/  IMAD.WIDE R6, R13, 0x4, R2 ;  /* 0x000000040d067825 */ /* 0x000fca00078e0202 */
[----:B------:R-:W2:Y:S04]  /*09c0*/  LDG.E R24, desc[UR4][R6.64] ;  /* 0x0000000406187981 */ /* 0x000ea8000c1e1900 */
[----:B------:R-:W3:Y:S04]  /*09d0*/  LDG.E R25, desc[UR4][R6.64+0x4] ;  /* 0x0000040406197981 */ /* 0x000ee8000c1e1900 */
[----:B------:R-:W4:Y:S04]  /*09e0*/  LDG.E R23, desc[UR4][R6.64+0x8] ;  /* 0x0000080406177981 */ /* 0x000f28000c1e1900 */
[----:B------:R-:W5:Y:S04]  /*09f0*/  LDG.E R20, desc[UR4][R6.64+0xc] ;  /* 0x00000c0406147981 */ /* 0x000f68000c1e1900 */
[----:B------:R-:W5:Y:S04]  /*0a00*/  LDG.E R22, desc[UR4][R6.64+0x10] ;  /* 0x0000100406167981 */ /* 0x000f68000c1e1900 */
[----:B------:R-:W5:Y:S04]  /*0a10*/  LDG.E R21, desc[UR4][R6.64+0x14] ;  /* 0x0000140406157981 */ /* 0x000f68000c1e1900 */
[----:B------:R-:W5:Y:S04]  /*0a20*/  LDG.E R14, desc[UR4][R6.64+0x18] ;  /* 0x00001804060e7981 */ /* 0x000f68000c1e1900 */
[----:B------:R-:W5:Y:S04]  /*0a30*/  LDG.E R15, desc[UR4][R6.64+0x1c] ;  /* 0x00001c04060f7981 */ /* 0x000f68000c1e1900 */
[----:B------:R-:W5:Y:S04]  /*0a40*/  LDG.E R16, desc[UR4][R6.64+0x20] ;  /* 0x0000200406107981 */ /* 0x000f68000c1e1900 */
[----:B------:R-:W5:Y:S04]  /*0a50*/  LDG.E R17, desc[UR4][R6.64+0x24] ;  /* 0x0000240406117981 */ /* 0x000f68000c1e1900 */
[----:B------:R-:W5:Y:S04]  /*0a60*/  LDG.E R18, desc[UR4][R6.64+0x28] ;  /* 0x0000280406127981 */ /* 0x000f68000c1e1900 */
[----:B------:R-:W5:Y:S01]  /*0a70*/  LDG.E R19, desc[UR4][R6.64+0x2c] ;  /* 0x00002c0406137981 */ /* 0x000f62000c1e1900 */
[----:B--2---:R-:W-:-:S04]  /*0a80*/  FSETP.GT.AND P0, PT, R24, R11, PT ;  /* 0x0000000b1800720b */ /* 0x004fc80003f04000 */
[----:B------:R-:W-:Y:S02]  /*0a90*/  FSEL R24, R24, R11, P0 ;  /* 0x0000000b18187208 */ /* 0x000fe40000000000 */
[----:B------:R-:W2:Y:S02]  /*0aa0*/  LDG.E R11, desc[UR4][R6.64+0x30] ;  /* 0x00003004060b7981 */ /* 0x000ea4000c1e1900 */
[----:B---3--:R-:W-:-:S04]  /*0ab0*/  FSETP.GT.AND P1, PT, R25, R24, PT ;  /* 0x000000181900720b */ /* 0x008fc80003f24000 */
[----:B------:R-:W-:Y:S02]  /*0ac0*/  FSEL R28, R25, R24, P1 ;  /* 0x00000018191c7208 */ /* 0x000fe40000800000 */
[----:B------:R-:W3:Y:S02]  /*0ad0*/  LDG.E R24, desc[UR4][R6.64+0x34] ;  /* 0x0000340406187981 */ /* 0x000ee4000c1e1900 */
[CC--:B----4-:R-:W-:Y:S02]  /*0ae0*/  FSETP.GT.AND P3, PT, R23.reuse, R28.reuse, PT ;  /* 0x0000001c1700720b */ /* 0x0d0fe40003f64000 */
[----:B------:R-:W4:Y:S02]  /*0af0*/  LDG.E R25, desc[UR4][R6.64+0x3c] ;  /* 0x00003c0406197981 */ /* 0x000f24000c1e1900 */
[----:B------:R-:W-:Y:S02]  /*0b00*/  FSEL R27, R23, R28, P3 ;  /* 0x0000001c171b7208 */ /* 0x000fe40001800000 */
[----:B------:R0:W4:Y:S02]  /*0b10*/  LDG.E R23, desc[UR4][R6.64+0x38] ;  /* 0x0000380406177981 */ /* 0x000124000c1e1900 */
[----:B-----5:R-:W-:-:S04]  /*0b20*/  FSETP.GT.AND P6, PT, R20, R27, PT ;  /* 0x0000001b1400720b */ /* 0x020fc80003fc4000 */
[----:B------:R-:W-:-:S04]  /*0b30*/  FSEL R27, R20, R27, P6 ;  /* 0x0000001b141b7208 */ /* 0x000fc80003000000 */
[----:B------:R-:W-:-:S04]  /*0b40*/  FSETP.GT.AND P5, PT, R22, R27, PT ;  /* 0x0000001b1600720b */ /* 0x000fc80003fa4000 */
[----:B------:R-:W-:-:S04]  /*0b50*/  FSEL R22, R22, R27, P5 ;  /* 0x0000001b16167208 */ /* 0x000fc80002800000 */
[----:B------:R-:W-:-:S04]  /*0b60*/  FSETP.GT.AND P4, PT, R21, R22, PT ;  /* 0x000000161500720b */ /* 0x000fc80003f84000 */
[----:B------:R-:W-:-:S04]  /*0b70*/  FSEL R21, R21, R22, P4 ;  /* 0x0000001615157208 */ /* 0x000fc80002000000 */
[----:B------:R-:W-:Y:S01]  /*0b80*/  FSETP.GT.AND P2, PT, R14, R21, PT ;  /* 0x000000150e00720b */ /* 0x000fe20003f44000 */
[----:B------:R-:W-:-:S03]  /*0b90*/  @P0 VIADD R8, R10, 0xfffffff9 ;  /* 0xfffffff90a080836 */ /* 0x000fc60000000000 */
        /* <DEDUP_REMOVED lines=14> */
[----:B0-----:R-:W-:-:S03]  /*0c80*/  VIADD R7, R10, 0xffffffff ;  /* 0xffffffff0a077836 */ /* 0x001fc60000000000 */
[----:B------:R-:W-:Y:S02]  /*0c90*/  FSEL R18, R19, R18, P5 ;  /* 0x0000001213127208 */ /* 0x000fe40002800000 */
[----:B------:R-:W-:Y:S01]  /*0ca0*/  @!P2 SEL R7, R13, R8, P4 ;  /* 0x000000080d07a207 */ /* 0x000fe20002000000 */
[----:B------:R-:W-:-:S03]  /*0cb0*/  VIADD R8, R10, 0x1 ;  /* 0x000000010a087836 */ /* 0x000fc60000000000 */
[C---:B------:R-:W-:Y:S01]  /*0cc0*/  @!P1 SEL R8, R10.reuse, R7, P0 ;  /* 0x000000070a089207 */ /* 0x040fe20000000000 */
[C---:B------:R-:W-:Y:S01]  /*0cd0*/  @P3 VIADD R8, R10.reuse, 0x2 ;  /* 0x000000020a083836 */ /* 0x040fe20000000000 */
[----:B------:R-:W-:Y:S01]  /*0ce0*/  @P6 IADD3 R8, PT, PT, R10, 0x3, RZ ;  /* 0x000000030a086810 */ /* 0x000fe20007ffe0ff */
[----:B------:R-:W-:Y:S02]  /*0cf0*/  VIADD R12, R12, 0x10 ;  /* 0x000000100c0c7836 */ /* 0x000fe40000000000 */
[----:B------:R-:W-:Y:S01]  /*0d00*/  @P5 VIADD R8, R10, 0x4 ;  /* 0x000000040a085836 */ /* 0x000fe20000000000 */
[----:B--2---:R-:W-:-:S04]  /*0d10*/  FSETP.GT.AND P2, PT, R11, R18, PT ;  /* 0x000000120b00720b */ /* 0x004fc80003f44000 */
[----:B------:R-:W-:-:S04]  /*0d20*/  FSEL R11, R11, R18, P2 ;  /* 0x000000120b0b7208 */ /* 0x000fc80001000000 */
[----:B---3--:R-:W-:-:S04]  /*0d30*/  FSETP.GT.AND P4, PT, R24, R11, PT ;  /* 0x0000000b1800720b */ /* 0x008fc80003f84000 */
[----:B------:R-:W-:-:S04]  /*0d40*/  FSEL R24, R24, R11, P4 ;  /* 0x0000000b18187208 */ /* 0x000fc80002000000 */
[----:B----4-:R-:W-:Y:S01]  /*0d50*/  FSETP.GT.AND P0, PT, R23, R24, PT ;  /* 0x000000181700720b */ /* 0x010fe20003f04000 */
[----:B------:R-:W-:-:S03]  /*0d60*/  @P2 VIADD R8, R10, 0x5 ;  /* 0x000000050a082836 */ /* 0x000fc60000000000 */
[----:B------:R-:W-:Y:S01]  /*0d70*/  FSEL R24, R23, R24, P0 ;  /* 0x0000001817187208 */ /* 0x000fe20000000000 */
[----:B------:R-:W-:-:S03]  /*0d80*/  @P4 VIADD R8, R10, 0x6 ;  /* 0x000000060a084836 */ /* 0x000fc60000000000 */
[----:B------:R-:W-:-:S05]  /*0d90*/  FSETP.GT.AND P1, PT, R25, R24, PT ;  /* 0x000000181900720b */ /* 0x000fca0003f24000 */
[----:B------:R-:W-:Y:S01]  /*0da0*/  @P0 VIADD R8, R10, 0x7 ;  /* 0x000000070a080836 */ /* 0x000fe20000000000 */
[----:B------:R-:W-:Y:S02]  /*0db0*/  ISETP.NE.AND P0, PT, R12, RZ, PT ;  /* 0x000000ff0c00720c */ /* 0x000fe40003f05270 */
[----:B------:R-:W-:-:S05]  /*0dc0*/  FSEL R11, R25, R24, P1 ;  /* 0x00000018190b7208 */ /* 0x000fca0000800000 */
[C---:B------:R-:W-:Y:S02]  /*0dd0*/  @P1 VIADD R8, R10.reuse, 0x8 ;  /* 0x000000080a081836 */ /* 0x040fe40000000000 */
[----:B------:R-:W-:-:S04]  /*0de0*/  VIADD R10, R10, 0x10 ;  /* 0x000000100a0a7836 */ /* 0x000fc80000000000 */
[----:B------:R-:W-:Y:S05]  /*0df0*/  @P0 BRA `(.L_x_3) ;  /* 0xfffffff800e80947 */ /* 0x000fea000383ffff */
[----:B------:R-:W-:-:S07]  /*0e00*/  VIADD R13, R10, 0xfffffffe ;  /* 0xfffffffe0a0d7836 */ /* 0x000fce0000000000 */
.L_x_2:
[----:B------:R-:W-:-:S13]  /*0e10*/  ISETP.NE.AND P0, PT, R26, RZ, PT ;  /* 0x000000ff1a00720c */ /* 0x000fda0003f05270 */
[----:B------:R-:W-:Y:S05]  /*0e20*/  @!P0 BRA `(.L_x_4) ;  /* 0x0000000400248947 */ /* 0x000fea0003800000 */
[----:B------:R-:W-:Y:S02]  /*0e30*/  ISETP.GE.U32.AND P1, PT, R26, 0x8, PT ;  /* 0x000000081a00780c */ /* 0x000fe40003f26070 */
[----:B------:R-:W-:-:S04]  /*0e40*/  LOP3.LUT R12, R9, 0x7, RZ, 0xc0, !PT ;  /* 0x00000007090c7812 */ /* 0x000fc800078ec0ff */
[----:B------:R-:W-:-:S07]  /*0e50*/  ISETP.NE.AND P0, PT, R12, RZ, PT ;  /* 0x000000ff0c00720c */ /* 0x000fce0003f05270 */
[----:B------:R-:W-:Y:S06]  /*0e60*/  @!P1 BRA `(.L_x_5) ;  /* 0x00000000008c9947 */ /* 0x000fec0003800000 */
        /* <DEDUP_REMOVED lines=8> */
[----:B------:R0:W5:Y:S02]  /*0ef0*/  LDG.E R27, desc[UR4][R6.64+0x1c] ;  /* 0x00001c04061b7981 */ /* 0x000164000c1e1900 */
[----:B0-----:R-:W-:Y:S01]  /*0f00*/  VIADD R6, R13, 0x1 ;  /* 0x000000010d067836 */ /* 0x001fe20000000000 */
[----:B--2---:R-:W-:-:S04]  /*0f10*/  FSETP.GT.AND P6, PT, R10, R11, PT ;  /* 0x0000000b0a00720b */ /* 0x004fc80003fc4000 */
[----:B------:R-:W-:-:S04]  /*0f20*/  FSEL R10, R10, R11, P6 ;  /* 0x0000000b0a0a7208 */ /* 0x000fc80003000000 */
[----:B---3--:R-:W-:-:S04]  /*0f30*/  FSETP.GT.AND P1, PT, R15, R10, PT ;  /* 0x0000000a0f00720b */ /* 0x008fc80003f24000 */
[----:B------:R-:W-:Y:S01]  /*0f40*/  FSEL R10, R15, R10, P1 ;  /* 0x0000000a0f0a7208 */ /* 0x000fe20000800000 */
[----:B------:R-:W-:-:S03]  /*0f50*/  @P6 VIADD R8, R13, 0xfffffffb ;  /* 0xfffffffb0d086836 */ /* 0x000fc60000000000 */
[----:B----4-:R-:W-:-:S04]  /*0f60*/  FSETP.GT.AND P2, PT, R17, R10, PT ;  /* 0x0000000a1100720b */ /* 0x010fc80003f44000 */
[----:B------:R-:W-:Y:S02]  /*0f70*/  FSEL R10, R17, R10, P2 ;  /* 0x0000000a110a7208 */ /* 0x000fe40001000000 */
[----:B------:R-:W-:Y:S02]  /*0f80*/  @P1 IADD3 R8, PT, PT, R13, -0x4, RZ ;  /* 0xfffffffc0d081810 */ /* 0x000fe40007ffe0ff */
[----:B-----5:R-:W-:-:S04]  /*0f90*/  FSETP.GT.AND P3, PT, R19, R10, PT ;  /* 0x0000000a1300720b */ /* 0x020fc80003f64000 */
[----:B------:R-:W-:Y:S01]  /*0fa0*/  FSEL R10, R19, R10, P3 ;  /* 0x0000000a130a7208 */ /* 0x000fe20001800000 */
[----:B------:R-:W-:-:S03]  /*0fb0*/  @P2 VIADD R8, R13, 0xfffffffd ;  /* 0xfffffffd0d082836 */ /* 0x000fc60000000000 */
[----:B------:R-:W-:-:S04]  /*0fc0*/  FSETP.GT.AND P4, PT, R21, R10, PT ;  /* 0x0000000a1500720b */ /* 0x000fc80003f84000 */
[----:B------:R-:W-:Y:S01]  /*0fd0*/  FSEL R10, R21, R10, P4 ;  /* 0x0000000a150a7208 */ /* 0x000fe20002000000 */
[----:B------:R-:W-:-:S03]  /*0fe0*/  @P3 VIADD R8, R13, 0xfffffffe ;  /* 0xfffffffe0d083836 */ /* 0x000fc60000000000 */
[----:B------:R-:W-:-:S04]  /*0ff0*/  FSETP.GT.AND P5, PT, R23, R10, PT ;  /* 0x0000000a1700720b */ /* 0x000fc80003fa4000 */
[----:B------:R-:W-:Y:S01]  /*1000*/  FSEL R10, R23, R10, P5 ;  /* 0x0000000a170a7208 */ /* 0x000fe20002800000 */
[----:B------:R-:W-:-:S03]  /*1010*/  @P4 VIADD R8, R13, 0xffffffff ;  /* 0xffffffff0d084836 */ /* 0x000fc60000000000 */
[----:B------:R-:W-:-:S04]  /*1020*/  FSETP.GT.AND P6, PT, R25, R10, PT ;  /* 0x0000000a1900720b */ /* 0x000fc80003fc4000 */
[----:B------:R-:W-:-:S04]  /*1030*/  FSEL R10, R25, R10, P6 ;  /* 0x0000000a190a7208 */ /* 0x000fc80003000000 */
[----:B------:R-:W-:-:S04]  /*1040*/  FSETP.GT.AND P1, PT, R27, R10, PT ;  /* 0x0000000a1b00720b */ /* 0x000fc80003f24000 */
[----:B------:R-:W-:Y:S02]  /*1050*/  FSEL R11, R27, R10, P1 ;  /* 0x0000000a1b0b7208 */ /* 0x000fe40000800000 */
[----:B------:R-:W-:-:S07]  /*1060*/  @!P6 SEL R6, R13, R8, P5 ;  /* 0x000000080d06e207 */ /* 0x000fce0002800000 */
[C---:B------:R-:W-:Y:S02]  /*1070*/  @P1 VIADD R6, R13.reuse, 0x2 ;  /* 0x000000020d061836 */ /* 0x040fe40000000000 */
[----:B------:R-:W-:Y:S02]  /*1080*/  VIADD R13, R13, 0x8 ;  /* 0x000000080d0d7836 */ /* 0x000fe40000000000 */
[----:B------:R-:W-:-:S07]  /*1090*/  IMAD.MOV.U32 R8, RZ, RZ, R6 ;  /* 0x000000ffff087224 */ /* 0x000fce00078e0006 */
.L_x_5:
        /* <DEDUP_REMOVED lines=9> */
[----:B------:R-:W5:Y:S01]  /*1130*/  LDG.E R19, desc[UR4][R6.64+0xc] ;  /* 0x00000c0406137981 */ /* 0x000f62000c1e1900 */
[----:B--2---:R-:W-:-:S04]  /*1140*/  FSETP.GT.AND P0, PT, R10, R11, PT ;  /* 0x0000000b0a00720b */ /* 0x004fc80003f04000 */
[----:B------:R-:W-:-:S04]  /*1150*/  FSEL R10, R10, R11, P0 ;  /* 0x0000000b0a0a7208 */ /* 0x000fc80000000000 */
[----:B---3--:R-:W-:-:S04]  /*1160*/  FSETP.GT.AND P2, PT, R15, R10, PT ;  /* 0x0000000a0f00720b */ /* 0x008fc80003f44000 */
[----:B------:R-:W-:Y:S01]  /*1170*/  FSEL R10, R15, R10, P2 ;  /* 0x0000000a0f0a7208 */ /* 0x000fe20001000000 */
[----:B------:R-:W-:-:S03]  /*1180*/  @P0 VIADD R8, R13, 0xfffffffb ;  /* 0xfffffffb0d080836 */ /* 0x000fc60000000000 */
[----:B----4-:R-:W-:-:S04]  /*1190*/  FSETP.GT.AND P3, PT, R17, R10, PT ;  /* 0x0000000a1100720b */ /* 0x010fc80003f64000 */
[----:B------:R-:W-:Y:S01]  /*11a0*/  FSEL R10, R17, R10, P3 ;  /* 0x0000000a110a7208 */ /* 0x000fe20001800000 */
[----:B------:R-:W-:-:S03]  /*11b0*/  @P2 VIADD R8, R13, 0xfffffffc ;  /* 0xfffffffc0d082836 */ /* 0x000fc60000000000 */
[----:B-----5:R-:W-:-:S04]  /*11c0*/  FSETP.GT.AND P4, PT, R19, R10, PT ;  /* 0x0000000a1300720b */ /* 0x020fc80003f84000 */
[----:B------:R-:W-:Y:S02]  /*11d0*/  FSEL R11, R19, R10, P4 ;  /* 0x0000000a130b7208 */ /* 0x000fe40002000000 */
[----:B------:R-:W-:-:S07]  /*11e0*/  @P3 IADD3 R8, PT, PT, R13, -0x3, RZ ;  /* 0xfffffffd0d083810 */ /* 0x000fce0007ffe0ff */
[C---:B------:R-:W-:Y:S02]  /*11f0*/  @P4 VIADD R8, R13.reuse, 0xfffffffe ;  /* 0xfffffffe0d084836 */ /* 0x040fe40000000000 */
[----:B------:R-:W-:-:S07]  /*1200*/  VIADD R13, R13, 0x4 ;  /* 0x000000040d0d7836 */ /* 0x000fce0000000000 */
.L_x_6:
[----:B------:R-:W-:Y:S05]  /*1210*/  @!P1 BRA `(.L_x_4) ;  /* 0x0000000000289947 */ /* 0x000fea0003800000 */
[----:B------:R-:W-:-:S07]  /*1220*/  IMAD.MOV R9, RZ, RZ, -R9 ;  /* 0x000000ffff097224 */ /* 0x000fce00078e0a09 */
.L_x_7:
[----:B------:R-:W-:-:S06]  /*1230*/  IMAD.WIDE R6, R13, 0x4, R2 ;  /* 0x000000040d067825 */ /* 0x000fcc00078e0202 */
[----:B------:R-:W2:Y:S01]  /*1240*/  LDG.E R6, desc[UR4][R6.64] ;  /* 0x0000000406067981 */ /* 0x000ea2000c1e1900 */
[----:B------:R-:W-:-:S05]  /*1250*/  VIADD R9, R9, 0x1 ;  /* 0x0000000109097836 */ /* 0x000fca0000000000 */
[----:B------:R-:W-:Y:S02]  /*1260*/  ISETP.NE.AND P1, PT, R9, RZ, PT ;  /* 0x000000ff0900720c */ /* 0x000fe40003f25270 */
[----:B--2---:R-:W-:-:S04]  /*1270*/  FSETP.GT.AND P0, PT, R6, R11, PT ;  /* 0x0000000b0600720b */ /* 0x004fc80003f04000 */
[----:B------:R-:W-:-:S09]  /*1280*/  FSEL R11, R6, R11, P0 ;  /* 0x0000000b060b7208 */ /* 0x000fd20000000000 */
[C---:B------:R-:W-:Y:S02]  /*1290*/  @P0 VIADD R8, R13.reuse, 0xfffffffb ;  /* 0xfffffffb0d080836 */ /* 0x040fe40000000000 */
[----:B------:R-:W-:Y:S01]  /*12a0*/  VIADD R13, R13, 0x1 ;  /* 0x000000010d0d7836 */ /* 0x000fe20000000000 */
[----:B------:R-:W-:Y:S06]  /*12b0*/  @P1 BRA `(.L_x_7) ;  /* 0xfffffffc00dc1947 */ /* 0x000fec000383ffff */
.L_x_4:
[----:B------:R-:W-:-:S07]  /*12c0*/  I2FP.F32.S32 R7, R8 ;  /* 0x0000000800077245 */ /* 0x000fce0000201400 */
.L_x_1:
[----:B------:R-:W-:Y:S01]  /*12d0*/  FMUL R11, R0, R11 ;  /* 0x0000000b000b7220 */ /* 0x000fe20000400000 */
[----:B------:R-:W-:Y:S04]  /*12e0*/  STG.E desc[UR4][R4.64+0x14], R7 ;  /* 0x0000140704007986 */ /* 0x000fe8000c101904 */
[----:B------:R-:W-:Y:S01]  /*12f0*/  STG.E desc[UR4][R4.64+0x10], R11 ;  /* 0x0000100b04007986 */ /* 0x000fe2000c101904 */
[----:B------:R-:W-:Y:S05]  /*1300*/  EXIT ;  /* 0x000000000000794d */ /* 0x000fea0003800000 */
.L_x_0:
[----:B------:R-:W-:Y:S01]  /*1310*/  IMAD.MOV.U32 R3, RZ, RZ, -0x40800000 ;  /* 0xbf800000ff037424 */ /* 0x000fe200078e00ff */
[----:B------:R-:W-:Y:S04]  /*1320*/  STG.E desc[UR4][R4.64+0x10], RZ ;  /* 0x000010ff04007986 */ /* 0x000fe8000c101904 */
[----:B------:R-:W-:Y:S01]  /*1330*/  STG.E desc[UR4][R4.64+0x14], R3 ;  /* 0x0000140304007986 */ /* 0x000fe2000c101904 */
[----:B------:R-:W-:Y:S05]  /*1340*/  EXIT ;  /* 0x000000000000794d */ /* 0x000fea0003800000 */
.L_x_8:
[----:B------:R-:W-:-:S00]  /*1350*/  BRA `(.L_x_8) ;  /* 0xfffffffc00fc7947 */ /* 0x000fc0000383ffff */
[----:B------:R-:W-:-:S00]  /*1360*/  NOP ;  /* 0x0000000000007918 */ /* 0x000fc00000000000 */
        /* <DEDUP_REMOVED lines=9> */
.L_x_9:


//--------------------- .nv.shared.reserved.0     --------------------------
	.section	.nv.shared.reserved.0,"aw",@nobits
	.weak		__nv_reservedSMEM_offset_0_alias
	.size		__nv_reservedSMEM_offset_0_alias, 0, 64
	.other		__nv_reservedSMEM_offset_0_alias,@"STO_CUDA_RESERVED_SHARED STV_DEFAULT"
__nv_reservedSMEM_offset_0_alias:
	.zero		0
	.zero		64


//--------------------- .nv.constant0._Z19kernel_yololayer_cuPfS_S_iiiiii --------------------------
	.section	.nv.constant0._Z19kernel_yololayer_cuPfS_S_iiiiii,"a",@progbits
	.sectionflags	@""
	.align	4
.nv.constant0._Z19kernel_yololayer_cuPfS_S_iiiiii:
	.zero		944


//--------------------- SYMBOLS --------------------------

	.type		.nv.reservedSmem.offset0,@object
	.size		.nv.reservedSmem.offset0,0x4
